//
// Generated by NVIDIA NVVM Compiler
//
// Compiler Build ID: CL-36424714
// Cuda compilation tools, release 13.0, V13.0.88
// Based on NVVM 20.0.0
//

.version 9.0
.target sm_100
.address_size 64

	// .globl	_Z13calc_average2PdPKdS1_iiddddPKi

.visible .entry _Z13calc_average2PdPKdS1_iiddddPKi(
	.param .u64 .ptr .align 1 _Z13calc_average2PdPKdS1_iiddddPKi_param_0,
	.param .u64 .ptr .align 1 _Z13calc_average2PdPKdS1_iiddddPKi_param_1,
	.param .u64 .ptr .align 1 _Z13calc_average2PdPKdS1_iiddddPKi_param_2,
	.param .u32 _Z13calc_average2PdPKdS1_iiddddPKi_param_3,
	.param .u32 _Z13calc_average2PdPKdS1_iiddddPKi_param_4,
	.param .f64 _Z13calc_average2PdPKdS1_iiddddPKi_param_5,
	.param .f64 _Z13calc_average2PdPKdS1_iiddddPKi_param_6,
	.param .f64 _Z13calc_average2PdPKdS1_iiddddPKi_param_7,
	.param .f64 _Z13calc_average2PdPKdS1_iiddddPKi_param_8,
	.param .u64 .ptr .align 1 _Z13calc_average2PdPKdS1_iiddddPKi_param_9
)
{
	.reg .pred 	%p<3>;
	.reg .b32 	%r<35>;
	.reg .b64 	%rd<20>;
	.reg .b64 	%fd<33>;

	ld.param.u64 	%rd5, [_Z13calc_average2PdPKdS1_iiddddPKi_param_0];
	ld.param.u64 	%rd6, [_Z13calc_average2PdPKdS1_iiddddPKi_param_1];
	ld.param.u64 	%rd7, [_Z13calc_average2PdPKdS1_iiddddPKi_param_2];
	ld.param.u32 	%r8, [_Z13calc_average2PdPKdS1_iiddddPKi_param_3];
	ld.param.u32 	%r9, [_Z13calc_average2PdPKdS1_iiddddPKi_param_4];
	ld.param.f64 	%fd4, [_Z13calc_average2PdPKdS1_iiddddPKi_param_8];
	ld.param.u64 	%rd8, [_Z13calc_average2PdPKdS1_iiddddPKi_param_9];
	mov.u32 	%r10, %ctaid.x;
	mov.u32 	%r11, %ctaid.y;
	mov.u32 	%r12, %nctaid.x;
	mov.u32 	%r13, %tid.x;
	mov.u32 	%r14, %tid.y;
	mov.u32 	%r15, %ntid.x;
	add.s32 	%r16, %r13, %r10;
	mad.lo.s32 	%r17, %r11, %r12, %r16;
	mad.lo.s32 	%r34, %r14, %r15, %r17;
	mov.u32 	%r18, %ntid.y;
	mul.lo.s32 	%r19, %r15, %r18;
	mul.lo.s32 	%r2, %r19, %r12;
	setp.ge.s32 	%p1, %r34, %r8;
	@%p1 bra 	$L__BB0_3;
	cvta.to.global.u64 	%rd1, %rd7;
	cvta.to.global.u64 	%rd2, %rd8;
	add.s32 	%r3, %r8, -2;
	add.s32 	%r4, %r9, -2;
	mov.u32 	%r20, %nctaid.y;
	mul.lo.s32 	%r5, %r2, %r20;
	cvta.to.global.u64 	%rd3, %rd5;
	cvta.to.global.u64 	%rd4, %rd6;
$L__BB0_2:
	ld.param.f64 	%fd32, [_Z13calc_average2PdPKdS1_iiddddPKi_param_7];
	ld.param.f64 	%fd31, [_Z13calc_average2PdPKdS1_iiddddPKi_param_6];
	ld.param.f64 	%fd30, [_Z13calc_average2PdPKdS1_iiddddPKi_param_5];
	mul.wide.s32 	%rd9, %r34, 8;
	add.s64 	%rd10, %rd3, %rd9;
	ld.global.f64 	%fd5, [%rd10];
	sub.f64 	%fd6, %fd5, %fd32;
	div.rn.f64 	%fd7, %fd6, %fd30;
	st.global.f64 	[%rd10], %fd7;
	add.s64 	%rd11, %rd4, %rd9;
	ld.global.f64 	%fd8, [%rd11];
	sub.f64 	%fd9, %fd8, %fd4;
	div.rn.f64 	%fd10, %fd9, %fd31;
	cvt.rmi.f64.f64 	%fd11, %fd7;
	cvt.rzi.s32.f64 	%r21, %fd11;
	min.s32 	%r22, %r3, %r21;
	cvt.rmi.f64.f64 	%fd12, %fd10;
	cvt.rzi.s32.f64 	%r23, %fd12;
	min.s32 	%r24, %r4, %r23;
	cvt.rn.f64.s32 	%fd13, %r22;
	sub.f64 	%fd14, %fd7, %fd13;
	st.global.f64 	[%rd10], %fd14;
	cvt.rn.f64.s32 	%fd15, %r24;
	sub.f64 	%fd16, %fd10, %fd15;
	mad.lo.s32 	%r25, %r24, %r8, %r22;
	mov.f64 	%fd17, 0d3FF0000000000000;
	sub.f64 	%fd18, %fd17, %fd14;
	sub.f64 	%fd19, %fd17, %fd16;
	ld.global.u32 	%r26, [%rd2];
	add.s32 	%r27, %r25, %r26;
	mul.wide.s32 	%rd12, %r27, 8;
	add.s64 	%rd13, %rd1, %rd12;
	ld.global.f64 	%fd20, [%rd13];
	mul.f64 	%fd21, %fd20, %fd19;
	ld.global.u32 	%r28, [%rd2+4];
	add.s32 	%r29, %r25, %r28;
	mul.wide.s32 	%rd14, %r29, 8;
	add.s64 	%rd15, %rd1, %rd14;
	ld.global.f64 	%fd22, [%rd15];
	fma.rn.f64 	%fd23, %fd22, %fd16, %fd21;
	ld.global.u32 	%r30, [%rd2+8];
	add.s32 	%r31, %r30, %r25;
	mul.wide.s32 	%rd16, %r31, 8;
	add.s64 	%rd17, %rd1, %rd16;
	ld.global.f64 	%fd24, [%rd17];
	ld.global.u32 	%r32, [%rd2+12];
	add.s32 	%r33, %r32, %r25;
	mul.wide.s32 	%rd18, %r33, 8;
	add.s64 	%rd19, %rd1, %rd18;
	ld.global.f64 	%fd25, [%rd19];
	mul.f64 	%fd26, %fd16, %fd25;
	fma.rn.f64 	%fd27, %fd19, %fd24, %fd26;
	mul.f64 	%fd28, %fd14, %fd27;
	fma.rn.f64 	%fd29, %fd18, %fd23, %fd28;
	st.global.f64 	[%rd10], %fd29;
	add.s32 	%r34, %r34, %r5;
	setp.lt.s32 	%p2, %r34, %r8;
	@%p2 bra 	$L__BB0_2;
$L__BB0_3:
	ret;

}


// ===== COMPILED SASS (sm_100) =====

	.target	sm_100

	.elftype	@"ET_EXEC"


//--------------------- .note.nv.tkinfo           --------------------------
	.section	.note.nv.tkinfo,"",@"SHT_NOTE"
	.sectionflags	@"SHF_NOTE_NV_TKINFO"
	.tkinfo
        /*0018*/ 	.word	0x00000002
        /*0030*/ 	.string	""
        /*0030*/ 	.string	"ptxas"
        /*0030*/ 	.string	"Cuda compilation tools, release 13.0, V13.0.88"
        /*0030*/ 	.string	"Build cuda_13.0.r13.0/compiler.36424714_0"
        /*0030*/ 	.string	"-arch sm_100 -m 64 "



//--------------------- .note.nv.cuinfo           --------------------------
	.section	.note.nv.cuinfo,"",@"SHT_NOTE"
	.sectionflags	@"SHF_NOTE_NV_CUINFO"
        /*0018*/ 	.short	0x0002
        /*001a*/ 	.short	0x0064
        /*001c*/ 	.short	0x0082
	.zero		2


//--------------------- .nv.info                  --------------------------
	.section	.nv.info,"",@"SHT_CUDA_INFO"
	.align	4


	//----- nvinfo : EIATTR_REGCOUNT
	.align		4
        /*0000*/ 	.byte	0x04, 0x2f
        /*0002*/ 	.short	(.L_1 - .L_0)
	.align		4
.L_0:
        /*0004*/ 	.word	index@(_Z13calc_average2PdPKdS1_iiddddPKi)
        /*0008*/ 	.word	0x00000025


	//----- nvinfo : EIATTR_FRAME_SIZE
	.align		4
.L_1:
        /*000c*/ 	.byte	0x04, 0x11
        /*000e*/ 	.short	(.L_3 - .L_2)
	.align		4
.L_2:
        /*0010*/ 	.word	index@($__internal_0_$__cuda_sm20_div_rn_f64_full)
        /*0014*/ 	.word	0x00000000


	//----- nvinfo : EIATTR_FRAME_SIZE
	.align		4
.L_3:
        /*0018*/ 	.byte	0x04, 0x11
        /*001a*/ 	.short	(.L_5 - .L_4)
	.align		4
.L_4:
        /*001c*/ 	.word	index@(_Z13calc_average2PdPKdS1_iiddddPKi)
        /*0020*/ 	.word	0x00000000


	//----- nvinfo : EIATTR_MIN_STACK_SIZE
	.align		4
.L_5:
        /*0024*/ 	.byte	0x04, 0x12
        /*0026*/ 	.short	(.L_7 - .L_6)
	.align		4
.L_6:
        /*0028*/ 	.word	index@(_Z13calc_average2PdPKdS1_iiddddPKi)
        /*002c*/ 	.word	0x00000000
.L_7:


//--------------------- .nv.compat                --------------------------
	.section	.nv.compat,"",@"SHT_CUDA_COMPAT_INFO"
	.align	4
        /*0000*/ 	.byte	0x02, 0x09, 0x00, 0x00, 0x02, 0x02, 0x01, 0x00, 0x02, 0x05, 0x05, 0x00, 0x03, 0x07, 0x01, 0x01
        /*0010*/ 	.byte	0x02, 0x03, 0x00, 0x00, 0x02, 0x06, 0x01, 0x00, 0x04, 0x0b, 0x08, 0x00, 0x01, 0x00, 0x00, 0x00
        /*0020*/ 	.byte	0x00, 0x00, 0x00, 0x00


//--------------------- .nv.info._Z13calc_average2PdPKdS1_iiddddPKi --------------------------
	.section	.nv.info._Z13calc_average2PdPKdS1_iiddddPKi,"",@"SHT_CUDA_INFO"
	.sectionflags	@""
	.align	4


	//----- nvinfo : EIATTR_CUDA_API_VERSION
	.align		4
        /*0000*/ 	.byte	0x04, 0x37
        /*0002*/ 	.short	(.L_9 - .L_8)
.L_8:
        /*0004*/ 	.word	0x00000082


	//----- nvinfo : EIATTR_KPARAM_INFO
	.align		4
.L_9:
        /*0008*/ 	.byte	0x04, 0x17
        /*000a*/ 	.short	(.L_11 - .L_10)
.L_10:
        /*000c*/ 	.word	0x00000000
        /*0010*/ 	.short	0x0009
        /*0012*/ 	.short	0x0040
        /*0014*/ 	.byte	0x00, 0xf5, 0x21, 0x00


	//----- nvinfo : EIATTR_KPARAM_INFO
	.align		4
.L_11:
        /*0018*/ 	.byte	0x04, 0x17
        /*001a*/ 	.short	(.L_13 - .L_12)
.L_12:
        /*001c*/ 	.word	0x00000000
        /*0020*/ 	.short	0x0008
        /*0022*/ 	.short	0x0038
        /*0024*/ 	.byte	0x00, 0xf0, 0x21, 0x00


	//----- nvinfo : EIATTR_KPARAM_INFO
	.align		4
.L_13:
        /*0028*/ 	.byte	0x04, 0x17
        /*002a*/ 	.short	(.L_15 - .L_14)
.L_14:
        /*002c*/ 	.word	0x00000000
        /*0030*/ 	.short	0x0007
        /*0032*/ 	.short	0x0030
        /*0034*/ 	.byte	0x00, 0xf0, 0x21, 0x00


	//----- nvinfo : EIATTR_KPARAM_INFO
	.align		4
.L_15:
        /*0038*/ 	.byte	0x04, 0x17
        /*003a*/ 	.short	(.L_17 - .L_16)
.L_16:
        /*003c*/ 	.word	0x00000000
        /*0040*/ 	.short	0x0006
        /*0042*/ 	.short	0x0028
        /*0044*/ 	.byte	0x00, 0xf0, 0x21, 0x00


	//----- nvinfo : EIATTR_KPARAM_INFO
	.align		4
.L_17:
        /*0048*/ 	.byte	0x04, 0x17
        /*004a*/ 	.short	(.L_19 - .L_18)
.L_18:
        /*004c*/ 	.word	0x00000000
        /*0050*/ 	.short	0x0005
        /*0052*/ 	.short	0x0020
        /*0054*/ 	.byte	0x00, 0xf0, 0x21, 0x00


	//----- nvinfo : EIATTR_KPARAM_INFO
	.align		4
.L_19:
        /*0058*/ 	.byte	0x04, 0x17
        /*005a*/ 	.short	(.L_21 - .L_20)
.L_20:
        /*005c*/ 	.word	0x00000000
        /*0060*/ 	.short	0x0004
        /*0062*/ 	.short	0x001c
        /*0064*/ 	.byte	0x00, 0xf0, 0x11, 0x00


	//----- nvinfo : EIATTR_KPARAM_INFO
	.align		4
.L_21:
        /*0068*/ 	.byte	0x04, 0x17
        /*006a*/ 	.short	(.L_23 - .L_22)
.L_22:
        /*006c*/ 	.word	0x00000000
        /*0070*/ 	.short	0x0003
        /*0072*/ 	.short	0x0018
        /*0074*/ 	.byte	0x00, 0xf0, 0x11, 0x00


	//----- nvinfo : EIATTR_KPARAM_INFO
	.align		4
.L_23:
        /*0078*/ 	.byte	0x04, 0x17
        /*007a*/ 	.short	(.L_25 - .L_24)
.L_24:
        /*007c*/ 	.word	0x00000000
        /*0080*/ 	.short	0x0002
        /*0082*/ 	.short	0x0010
        /*0084*/ 	.byte	0x00, 0xf5, 0x21, 0x00


	//----- nvinfo : EIATTR_KPARAM_INFO
	.align		4
.L_25:
        /*0088*/ 	.byte	0x04, 0x17
        /*008a*/ 	.short	(.L_27 - .L_26)
.L_26:
        /*008c*/ 	.word	0x00000000
        /*0090*/ 	.short	0x0001
        /*0092*/ 	.short	0x0008
        /*0094*/ 	.byte	0x00, 0xf5, 0x21, 0x00


	//----- nvinfo : EIATTR_KPARAM_INFO
	.align		4
.L_27:
        /*0098*/ 	.byte	0x04, 0x17
        /*009a*/ 	.short	(.L_29 - .L_28)
.L_28:
        /*009c*/ 	.word	0x00000000
        /*00a0*/ 	.short	0x0000
        /*00a2*/ 	.short	0x0000
        /*00a4*/ 	.byte	0x00, 0xf5, 0x21, 0x00


	//----- nvinfo : EIATTR_SPARSE_MMA_MASK
	.align		4
.L_29:
        /*00a8*/ 	.byte	0x03, 0x50
        /*00aa*/ 	.short	0x0000


	//----- nvinfo : EIATTR_MAXREG_COUNT
	.align		4
        /*00ac*/ 	.byte	0x03, 0x1b
        /*00ae*/ 	.short	0x00ff


	//----- nvinfo : EIATTR_MERCURY_ISA_VERSION
	.align		4
        /*00b0*/ 	.byte	0x03, 0x5f
        /*00b2*/ 	.short	0x0101


	//----- nvinfo : EIATTR_VRC_CTA_INIT_COUNT
	.align		4
        /*00b4*/ 	.byte	0x02, 0x4a
	.zero		1
	.zero		1


	//----- nvinfo : EIATTR_EXIT_INSTR_OFFSETS
	.align		4
        /*00b8*/ 	.byte	0x04, 0x1c
        /*00ba*/ 	.short	(.L_31 - .L_30)


	//   ....[0]....
.L_30:
        /*00bc*/ 	.word	0x000000f0


	//   ....[1]....
        /*00c0*/ 	.word	0x000007c0


	//----- nvinfo : EIATTR_CRS_STACK_SIZE
	.align		4
.L_31:
        /*00c4*/ 	.byte	0x04, 0x1e
        /*00c6*/ 	.short	(.L_33 - .L_32)
.L_32:
        /*00c8*/ 	.word	0x00000000


	//----- nvinfo : EIATTR_CBANK_PARAM_SIZE
	.align		4
.L_33:
        /*00cc*/ 	.byte	0x03, 0x19
        /*00ce*/ 	.short	0x0048


	//----- nvinfo : EIATTR_PARAM_CBANK
	.align		4
        /*00d0*/ 	.byte	0x04, 0x0a
        /*00d2*/ 	.short	(.L_35 - .L_34)
	.align		4
.L_34:
        /*00d4*/ 	.word	index@(.nv.constant0._Z13calc_average2PdPKdS1_iiddddPKi)
        /*00d8*/ 	.short	0x0380
        /*00da*/ 	.short	0x0048


	//----- nvinfo : EIATTR_SW_WAR
	.align		4
.L_35:
        /*00dc*/ 	.byte	0x04, 0x36
        /*00de*/ 	.short	(.L_37 - .L_36)
.L_36:
        /*00e0*/ 	.word	0x00000008
.L_37:


//--------------------- .nv.callgraph             --------------------------
	.section	.nv.callgraph,"",@"SHT_CUDA_CALLGRAPH"
	.align	4
	.sectionentsize	8
	.align		4
        /*0000*/ 	.word	0x00000000
	.align		4
        /*0004*/ 	.word	0xffffffff
	.align		4
        /*0008*/ 	.word	0x00000000
	.align		4
        /*000c*/ 	.word	0xfffffffe
	.align		4
        /*0010*/ 	.word	0x00000000
	.align		4
        /*0014*/ 	.word	0xfffffffd
	.align		4
        /*0018*/ 	.word	0x00000000
	.align		4
        /*001c*/ 	.word	0xfffffffc


//--------------------- .text._Z13calc_average2PdPKdS1_iiddddPKi --------------------------
	.section	.text._Z13calc_average2PdPKdS1_iiddddPKi,"ax",@progbits
	.align	128
        .global         _Z13calc_average2PdPKdS1_iiddddPKi
        .type           _Z13calc_average2PdPKdS1_iiddddPKi,@function
        .size           _Z13calc_average2PdPKdS1_iiddddPKi,(.L_x_11 - _Z13calc_average2PdPKdS1_iiddddPKi)
        .other          _Z13calc_average2PdPKdS1_iiddddPKi,@"STO_CUDA_ENTRY STV_DEFAULT"
_Z13calc_average2PdPKdS1_iiddddPKi:
.text._Z13calc_average2PdPKdS1_iiddddPKi:
[----:B------:R-:W-:Y:S01]  /*0000*/  LDC R1, c[0x0][0x37c] ;  /* 0x0000df00ff017b82 */ /* 0x000fe20000000800 */
[----:B------:R-:W0:Y:S07]  /*0010*/  S2R R0, SR_TID.X ;  /* 0x0000000000007919 */ /* 0x000e2e0000002100 */
[----:B------:R-:W0:Y:S01]  /*0020*/  S2UR UR7, SR_CTAID.X ;  /* 0x00000000000779c3 */ /* 0x000e220000002500 */
[----:B------:R-:W1:Y:S01]  /*0030*/  LDCU UR6, c[0x0][0x398] ;  /* 0x00007300ff0677ac */ /* 0x000e620008000800 */
[----:B------:R-:W2:Y:S06]  /*0040*/  S2R R23, SR_TID.Y ;  /* 0x0000000000177919 */ /* 0x000eac0000002200 */
[----:B------:R-:W3:Y:S08]  /*0050*/  S2UR UR8, SR_CTAID.Y ;  /* 0x00000000000879c3 */ /* 0x000ef00000002600 */
[----:B------:R-:W3:Y:S01]  /*0060*/  LDC R3, c[0x0][0x370] ;  /* 0x0000dc00ff037b82 */ /* 0x000ee20000000800 */
[----:B------:R-:W2:Y:S01]  /*0070*/  LDCU UR4, c[0x0][0x360] ;  /* 0x00006c00ff0477ac */ /* 0x000ea20008000800 */
[----:B------:R-:W4:Y:S01]  /*0080*/  LDCU UR5, c[0x0][0x364] ;  /* 0x00006c80ff0577ac */ /* 0x000f220008000800 */
[----:B0-----:R-:W-:-:S04]  /*0090*/  VIADD R0, R0, UR7 ;  /* 0x0000000700007c36 */ /* 0x001fc80008000000 */
[----:B---3--:R-:W-:-:S04]  /*00a0*/  IMAD R0, R3, UR8, R0 ;  /* 0x0000000803007c24 */ /* 0x008fc8000f8e0200 */
[----:B--2---:R-:W-:Y:S01]  /*00b0*/  IMAD R23, R23, UR4, R0 ;  /* 0x0000000417177c24 */ /* 0x004fe2000f8e0200 */
[----:B----4-:R-:W-:-:S04]  /*00c0*/  UIMAD UR4, UR4, UR5, URZ ;  /* 0x00000005040472a4 */ /* 0x010fc8000f8e02ff */
[----:B-1----:R-:W-:Y:S02]  /*00d0*/  ISETP.GE.AND P0, PT, R23, UR6, PT ;  /* 0x0000000617007c0c */ /* 0x002fe4000bf06270 */
[----:B------:R-:W-:-:S11]  /*00e0*/  IMAD R0, R3, UR4, RZ ;  /* 0x0000000403007c24 */ /* 0x000fd6000f8e02ff */
[----:B------:R-:W-:Y:S05]  /*00f0*/  @P0 EXIT ;  /* 0x000000000000094d */ /* 0x000fea0003800000 */
[----:B------:R-:W0:Y:S01]  /*0100*/  LDC.64 R6, c[0x0][0x380] ;  /* 0x0000e000ff067b82 */ /* 0x000e220000000a00 */
[----:B------:R-:W1:Y:S01]  /*0110*/  LDCU UR7, c[0x0][0x374] ;  /* 0x00006e80ff0777ac */ /* 0x000e620008000800 */
[----:B------:R-:W2:Y:S06]  /*0120*/  LDCU UR5, c[0x0][0x39c] ;  /* 0x00007380ff0577ac */ /* 0x000eac0008000800 */
[----:B------:R-:W3:Y:S01]  /*0130*/  LDC.64 R8, c[0x0][0x3a0] ;  /* 0x0000e800ff087b82 */ /* 0x000ee20000000a00 */
[----:B------:R-:W4:Y:S01]  /*0140*/  LDCU.64 UR8, c[0x0][0x358] ;  /* 0x00006b00ff0877ac */ /* 0x000f220008000a00 */
[----:B------:R-:W0:Y:S06]  /*0150*/  LDCU UR16, c[0x0][0x398] ;  /* 0x00007300ff1077ac */ /* 0x000e2c0008000800 */
[----:B------:R-:W0:Y:S01]  /*0160*/  LDC.64 R10, c[0x0][0x388] ;  /* 0x0000e200ff0a7b82 */ /* 0x000e220000000a00 */
[----:B------:R-:W0:Y:S01]  /*0170*/  LDCU.64 UR10, c[0x0][0x3b0] ;  /* 0x00007600ff0a77ac */ /* 0x000e220008000a00 */
[----:B-1----:R-:W-:Y:S01]  /*0180*/  IMAD R0, R0, UR7, RZ ;  /* 0x0000000700007c24 */ /* 0x002fe2000f8e02ff */
[----:B------:R-:W1:Y:S05]  /*0190*/  LDCU UR12, c[0x0][0x3a4] ;  /* 0x00007480ff0c77ac */ /* 0x000e6a0008000800 */
[----:B------:R-:W0:Y:S01]  /*01a0*/  LDC.64 R12, c[0x0][0x390] ;  /* 0x0000e400ff0c7b82 */ /* 0x000e220000000a00 */
[----:B------:R-:W0:Y:S01]  /*01b0*/  LDCU.64 UR14, c[0x0][0x3b8] ;  /* 0x00007700ff0e77ac */ /* 0x000e220008000a00 */
[----:B------:R-:W0:Y:S01]  /*01c0*/  LDCU UR13, c[0x0][0x3ac] ;  /* 0x00007580ff0d77ac */ /* 0x000e220008000800 */
[----:B------:R-:W-:-:S02]  /*01d0*/  UIADD3 UR4, UPT, UPT, UR6, -0x2, URZ ;  /* 0xfffffffe06047890 */ /* 0x000fc4000fffe0ff */
[----:B--2-4-:R-:W-:-:S12]  /*01e0*/  UIADD3 UR5, UPT, UPT, UR5, -0x2, URZ ;  /* 0xfffffffe05057890 */ /* 0x014fd8000fffe0ff */
.L_x_4:
[----:B0-2---:R-:W-:-:S05]  /*01f0*/  IMAD.WIDE R14, R23, 0x8, R6 ;  /* 0x00000008170e7825 */ /* 0x005fca00078e0206 */
[----:B------:R-:W2:Y:S01]  /*0200*/  LDG.E.64 R2, desc[UR8][R14.64] ;  /* 0x000000080e027981 */ /* 0x000ea2000c1e1b00 */
[----:B-1----:R-:W3:Y:S01]  /*0210*/  MUFU.RCP64H R5, UR12 ;  /* 0x0000000c00057d08 */ /* 0x002ee20008001800 */
[----:B------:R-:W-:Y:S01]  /*0220*/  IMAD.MOV.U32 R4, RZ, RZ, 0x1 ;  /* 0x00000001ff047424 */ /* 0x000fe200078e00ff */
[----:B------:R-:W-:Y:S05]  /*0230*/  BSSY.RECONVERGENT B0, `(.L_x_0) ;  /* 0x0000015000007945 */ /* 0x000fea0003800200 */
[----:B---3--:R-:W-:-:S08]  /*0240*/  DFMA R16, R4, -R8, 1 ;  /* 0x3ff000000410742b */ /* 0x008fd00000000808 */
[----:B------:R-:W-:-:S08]  /*0250*/  DFMA R16, R16, R16, R16 ;  /* 0x000000101010722b */ /* 0x000fd00000000010 */
[----:B------:R-:W-:-:S08]  /*0260*/  DFMA R16, R4, R16, R4 ;  /* 0x000000100410722b */ /* 0x000fd00000000004 */
[----:B------:R-:W-:-:S08]  /*0270*/  DFMA R4, R16, -R8, 1 ;  /* 0x3ff000001004742b */ /* 0x000fd00000000808 */
[----:B------:R-:W-:Y:S02]  /*0280*/  DFMA R4, R16, R4, R16 ;  /* 0x000000041004722b */ /* 0x000fe40000000010 */
[----:B--2---:R-:W-:-:S08]  /*0290*/  DADD R18, R2, -UR10 ;  /* 0x8000000a02127e29 */ /* 0x004fd00008000000 */
[----:B------:R-:W-:Y:S02]  /*02a0*/  DMUL R2, R18, R4 ;  /* 0x0000000412027228 */ /* 0x000fe40000000000 */
[----:B------:R-:W-:-:S06]  /*02b0*/  FSETP.GEU.AND P1, PT, |R19|, 6.5827683646048100446e-37, PT ;  /* 0x036000001300780b */ /* 0x000fcc0003f2e200 */
[----:B------:R-:W-:-:S08]  /*02c0*/  DFMA R16, R2, -R8, R18 ;  /* 0x800000080210722b */ /* 0x000fd00000000012 */
[----:B------:R-:W-:-:S10]  /*02d0*/  DFMA R2, R4, R16, R2 ;  /* 0x000000100402722b */ /* 0x000fd40000000002 */
[----:B------:R-:W-:-:S05]  /*02e0*/  FFMA R4, RZ, UR12, R3 ;  /* 0x0000000cff047c23 */ /* 0x000fca0008000003 */
[----:B------:R-:W-:-:S13]  /*02f0*/  FSETP.GT.AND P0, PT, |R4|, 1.469367938527859385e-39, PT ;  /* 0x001000000400780b */ /* 0x000fda0003f04200 */
[----:B------:R-:W-:Y:S05]  /*0300*/  @P0 BRA P1, `(.L_x_1) ;  /* 0x00000000001c0947 */ /* 0x000fea0000800000 */
[----:B------:R-:W0:Y:S01]  /*0310*/  LDCU.64 UR6, c[0x0][0x3a0] ;  /* 0x00007400ff0677ac */ /* 0x000e220008000a00 */
[----:B------:R-:W-:Y:S01]  /*0320*/  MOV R26, 0x360 ;  /* 0x00000360001a7802 */ /* 0x000fe20000000f00 */
[----:B0-----:R-:W-:Y:S02]  /*0330*/  IMAD.U32 R16, RZ, RZ, UR6 ;  /* 0x00000006ff107e24 */ /* 0x001fe4000f8e00ff */
[----:B------:R-:W-:-:S07]  /*0340*/  IMAD.U32 R17, RZ, RZ, UR7 ;  /* 0x00000007ff117e24 */ /* 0x000fce000f8e00ff */
[----:B------:R-:W-:Y:S05]  /*0350*/  CALL.REL.NOINC `($__internal_0_$__cuda_sm20_div_rn_f64_full) ;  /* 0x00000004001c7944 */ /* 0x000fea0003c00000 */
[----:B------:R-:W-:Y:S02]  /*0360*/  IMAD.MOV.U32 R2, RZ, RZ, R4 ;  /* 0x000000ffff027224 */ /* 0x000fe400078e0004 */
[----:B------:R-:W-:-:S07]  /*0370*/  IMAD.MOV.U32 R3, RZ, RZ, R5 ;  /* 0x000000ffff037224 */ /* 0x000fce00078e0005 */
.L_x_1:
[----:B------:R-:W-:Y:S05]  /*0380*/  BSYNC.RECONVERGENT B0 ;  /* 0x0000000000007941 */ /* 0x000fea0003800200 */
.L_x_0:
[----:B------:R-:W-:Y:S01]  /*0390*/  IMAD.WIDE R4, R23, 0x8, R10 ;  /* 0x0000000817047825 */ /* 0x000fe200078e020a */
[----:B------:R0:W-:Y:S01]  /*03a0*/  STG.E.64 desc[UR8][R14.64], R2 ;  /* 0x000000020e007986 */ /* 0x0001e2000c101b08 */
[----:B------:R-:W1:Y:S04]  /*03b0*/  LDC.64 R20, c[0x0][0x3a8] ;  /* 0x0000ea00ff147b82 */ /* 0x000e680000000a00 */
[----:B------:R-:W2:Y:S01]  /*03c0*/  LDG.E.64 R4, desc[UR8][R4.64] ;  /* 0x0000000804047981 */ /* 0x000ea2000c1e1b00 */
[----:B------:R-:W1:Y:S01]  /*03d0*/  MUFU.RCP64H R17, UR13 ;  /* 0x0000000d00117d08 */ /* 0x000e620008001800 */
[----:B------:R-:W-:Y:S01]  /*03e0*/  IMAD.MOV.U32 R16, RZ, RZ, 0x1 ;  /* 0x00000001ff107424 */ /* 0x000fe200078e00ff */
[----:B------:R-:W-:Y:S05]  /*03f0*/  BSSY.RECONVERGENT B0, `(.L_x_2) ;  /* 0x0000015000007945 */ /* 0x000fea0003800200 */
[----:B-1----:R-:W-:-:S08]  /*0400*/  DFMA R18, R16, -R20, 1 ;  /* 0x3ff000001012742b */ /* 0x002fd00000000814 */
        /* <DEDUP_REMOVED lines=11> */
[----:B0-----:R-:W-:Y:S05]  /*04c0*/  @P0 BRA P1, `(.L_x_3) ;  /* 0x00000000001c0947 */ /* 0x001fea0000800000 */
[----:B------:R-:W0:Y:S01]  /*04d0*/  LDCU.64 UR6, c[0x0][0x3a8] ;  /* 0x00007500ff0677ac */ /* 0x000e220008000a00 */
[----:B------:R-:W-:Y:S01]  /*04e0*/  IMAD.MOV.U32 R18, RZ, RZ, R24 ;  /* 0x000000ffff127224 */ /* 0x000fe200078e0018 */
[----:B------:R-:W-:Y:S01]  /*04f0*/  MOV R26, 0x540 ;  /* 0x00000540001a7802 */ /* 0x000fe20000000f00 */
[----:B------:R-:W-:Y:S02]  /*0500*/  IMAD.MOV.U32 R19, RZ, RZ, R25 ;  /* 0x000000ffff137224 */ /* 0x000fe400078e0019 */
[----:B0-----:R-:W-:Y:S01]  /*0510*/  IMAD.U32 R16, RZ, RZ, UR6 ;  /* 0x00000006ff107e24 */ /* 0x001fe2000f8e00ff */
[----:B------:R-:W-:-:S07]  /*0520*/  MOV R17, UR7 ;  /* 0x0000000700117c02 */ /* 0x000fce0008000f00 */
[----:B------:R-:W-:Y:S05]  /*0530*/  CALL.REL.NOINC `($__internal_0_$__cuda_sm20_div_rn_f64_full) ;  /* 0x0000000000a47944 */ /* 0x000fea0003c00000 */
.L_x_3:
[----:B------:R-:W-:Y:S05]  /*0540*/  BSYNC.RECONVERGENT B0 ;  /* 0x0000000000007941 */ /* 0x000fea0003800200 */
.L_x_2:
[----:B------:R-:W0:Y:S01]  /*0550*/  F2I.F64.FLOOR R16, R2 ;  /* 0x0000000200107311 */ /* 0x000e220000305100 */
[----:B------:R-:W1:Y:S01]  /*0560*/  LDC.64 R18, c[0x0][0x3c0] ;  /* 0x0000f000ff127b82 */ /* 0x000e620000000a00 */
[----:B0-----:R-:W-:-:S06]  /*0570*/  VIMNMX R21, PT, PT, R16, UR4, PT ;  /* 0x0000000410157c48 */ /* 0x001fcc000bfe0100 */
[----:B------:R-:W0:Y:S02]  /*0580*/  I2F.F64 R16, R21 ;  /* 0x0000001500107312 */ /* 0x000e240000201c00 */
[----:B0-----:R-:W-:-:S07]  /*0590*/  DADD R16, -R16, R2 ;  /* 0x0000000010107229 */ /* 0x001fce0000000102 */
[----:B------:R2:W-:Y:S04]  /*05a0*/  STG.E.64 desc[UR8][R14.64], R16 ;  /* 0x000000100e007986 */ /* 0x0005e8000c101b08 */
[----:B-1----:R-:W3:Y:S04]  /*05b0*/  LDG.E R31, desc[UR8][R18.64+0xc] ;  /* 0x00000c08121f7981 */ /* 0x002ee8000c1e1900 */
[----:B------:R-:W4:Y:S04]  /*05c0*/  LDG.E R25, desc[UR8][R18.64] ;  /* 0x0000000812197981 */ /* 0x000f28000c1e1900 */
[----:B------:R-:W5:Y:S04]  /*05d0*/  LDG.E R29, desc[UR8][R18.64+0x8] ;  /* 0x00000808121d7981 */ /* 0x000f68000c1e1900 */
[----:B------:R-:W2:Y:S01]  /*05e0*/  LDG.E R27, desc[UR8][R18.64+0x4] ;  /* 0x00000408121b7981 */ /* 0x000ea2000c1e1900 */
[----:B------:R-:W0:Y:S02]  /*05f0*/  F2I.F64.FLOOR R22, R4 ;  /* 0x0000000400167311 */ /* 0x000e240000305100 */
[----:B0-----:R-:W-:-:S05]  /*0600*/  VIMNMX R22, PT, PT, R22, UR5, PT ;  /* 0x0000000516167c48 */ /* 0x001fca000bfe0100 */
[----:B------:R-:W-:-:S04]  /*0610*/  IMAD R2, R22, UR16, R21 ;  /* 0x0000001016027c24 */ /* 0x000fc8000f8e0215 */
[----:B---3--:R-:W-:-:S04]  /*0620*/  IMAD.IADD R31, R2, 0x1, R31 ;  /* 0x00000001021f7824 */ /* 0x008fc800078e021f */
[----:B------:R-:W-:-:S04]  /*0630*/  IMAD.WIDE R20, R31, 0x8, R12 ;  /* 0x000000081f147825 */ /* 0x000fc800078e020c */
[C---:B----4-:R-:W-:Y:S02]  /*0640*/  IMAD.IADD R25, R2.reuse, 0x1, R25 ;  /* 0x0000000102197824 */ /* 0x050fe400078e0219 */
[----:B-----5:R-:W-:Y:S01]  /*0650*/  IMAD.IADD R29, R2, 0x1, R29 ;  /* 0x00000001021d7824 */ /* 0x020fe200078e021d */
[----:B------:R-:W3:Y:S01]  /*0660*/  LDG.E.64 R20, desc[UR8][R20.64] ;  /* 0x0000000814147981 */ /* 0x000ee2000c1e1b00 */
[----:B------:R-:W-:-:S04]  /*0670*/  IMAD.WIDE R24, R25, 0x8, R12 ;  /* 0x0000000819187825 */ /* 0x000fc800078e020c */
[----:B------:R-:W-:Y:S02]  /*0680*/  IMAD.WIDE R28, R29, 0x8, R12 ;  /* 0x000000081d1c7825 */ /* 0x000fe400078e020c */
[----:B------:R-:W4:Y:S02]  /*0690*/  LDG.E.64 R24, desc[UR8][R24.64] ;  /* 0x0000000818187981 */ /* 0x000f24000c1e1b00 */
[----:B--2---:R-:W-:Y:S02]  /*06a0*/  IMAD.IADD R3, R2, 0x1, R27 ;  /* 0x0000000102037824 */ /* 0x004fe400078e021b */
[----:B------:R-:W2:Y:S02]  /*06b0*/  LDG.E.64 R18, desc[UR8][R28.64] ;  /* 0x000000081c127981 */ /* 0x000ea4000c1e1b00 */
[----:B------:R-:W-:-:S06]  /*06c0*/  IMAD.WIDE R2, R3, 0x8, R12 ;  /* 0x0000000803027825 */ /* 0x000fcc00078e020c */
[----:B------:R-:W5:Y:S01]  /*06d0*/  LDG.E.64 R2, desc[UR8][R2.64] ;  /* 0x0000000802027981 */ /* 0x000f62000c1e1b00 */
[----:B------:R-:W0:Y:S02]  /*06e0*/  I2F.F64 R26, R22 ;  /* 0x00000016001a7312 */ /* 0x000e240000201c00 */
[----:B0-----:R-:W-:-:S08]  /*06f0*/  DADD R26, -R26, R4 ;  /* 0x000000001a1a7229 */ /* 0x001fd00000000104 */
[----:B------:R-:W-:Y:S01]  /*0700*/  DADD R4, -R26, 1 ;  /* 0x3ff000001a047429 */ /* 0x000fe20000000100 */
[----:B------:R-:W-:-:S05]  /*0710*/  IMAD.IADD R23, R0, 0x1, R23 ;  /* 0x0000000100177824 */ /* 0x000fca00078e0217 */
[----:B------:R-:W-:Y:S01]  /*0720*/  ISETP.GE.AND P0, PT, R23, UR16, PT ;  /* 0x0000001017007c0c */ /* 0x000fe2000bf06270 */
[----:B---3--:R-:W-:Y:S02]  /*0730*/  DMUL R30, R26, R20 ;  /* 0x000000141a1e7228 */ /* 0x008fe40000000000 */
[----:B----4-:R-:W-:-:S06]  /*0740*/  DMUL R20, R4, R24 ;  /* 0x0000001804147228 */ /* 0x010fcc0000000000 */
[----:B--2---:R-:W-:Y:S02]  /*0750*/  DFMA R18, R4, R18, R30 ;  /* 0x000000120412722b */ /* 0x004fe4000000001e */
[----:B------:R-:W-:Y:S02]  /*0760*/  DADD R4, -R16, 1 ;  /* 0x3ff0000010047429 */ /* 0x000fe40000000100 */
[----:B-----5:R-:W-:-:S04]  /*0770*/  DFMA R20, R26, R2, R20 ;  /* 0x000000021a14722b */ /* 0x020fc80000000014 */
[----:B------:R-:W-:-:S08]  /*0780*/  DMUL R18, R16, R18 ;  /* 0x0000001210127228 */ /* 0x000fd00000000000 */
[----:B------:R-:W-:-:S07]  /*0790*/  DFMA R4, R4, R20, R18 ;  /* 0x000000140404722b */ /* 0x000fce0000000012 */
[----:B------:R2:W-:Y:S01]  /*07a0*/  STG.E.64 desc[UR8][R14.64], R4 ;  /* 0x000000040e007986 */ /* 0x0005e2000c101b08 */
[----:B------:R-:W-:Y:S05]  /*07b0*/  @!P0 BRA `(.L_x_4) ;  /* 0xfffffff8008c8947 */ /* 0x000fea000383ffff */
[----:B------:R-:W-:Y:S05]  /*07c0*/  EXIT ;  /* 0x000000000000794d */ /* 0x000fea0003800000 */
        .weak           $__internal_0_$__cuda_sm20_div_rn_f64_full
        .type           $__internal_0_$__cuda_sm20_div_rn_f64_full,@function
        .size           $__internal_0_$__cuda_sm20_div_rn_f64_full,(.L_x_11 - $__internal_0_$__cuda_sm20_div_rn_f64_full)
$__internal_0_$__cuda_sm20_div_rn_f64_full:
[C---:B------:R-:W-:Y:S01]  /*07d0*/  FSETP.GEU.AND P0, PT, |R17|.reuse, 1.469367938527859385e-39, PT ;  /* 0x001000001100780b */ /* 0x040fe20003f0e200 */
[----:B------:R-:W-:Y:S01]  /*07e0*/  IMAD.MOV.U32 R28, RZ, RZ, 0x1 ;  /* 0x00000001ff1c7424 */ /* 0x000fe200078e00ff */
[----:B------:R-:W-:Y:S01]  /*07f0*/  LOP3.LUT R4, R17, 0x800fffff, RZ, 0xc0, !PT ;  /* 0x800fffff11047812 */ /* 0x000fe200078ec0ff */
[----:B------:R-:W-:Y:S01]  /*0800*/  BSSY.RECONVERGENT B1, `(.L_x_5) ;  /* 0x0000055000017945 */ /* 0x000fe20003800200 */
[C---:B------:R-:W-:Y:S02]  /*0810*/  FSETP.GEU.AND P2, PT, |R19|.reuse, 1.469367938527859385e-39, PT ;  /* 0x001000001300780b */ /* 0x040fe40003f4e200 */
[----:B------:R-:W-:Y:S01]  /*0820*/  LOP3.LUT R5, R4, 0x3ff00000, RZ, 0xfc, !PT ;  /* 0x3ff0000004057812 */ /* 0x000fe200078efcff */
[----:B------:R-:W-:Y:S01]  /*0830*/  IMAD.MOV.U32 R4, RZ, RZ, R16 ;  /* 0x000000ffff047224 */ /* 0x000fe200078e0010 */
[----:B------:R-:W-:Y:S02]  /*0840*/  LOP3.LUT R24, R19, 0x7ff00000, RZ, 0xc0, !PT ;  /* 0x7ff0000013187812 */ /* 0x000fe400078ec0ff */
[----:B------:R-:W-:-:S02]  /*0850*/  LOP3.LUT R25, R17, 0x7ff00000, RZ, 0xc0, !PT ;  /* 0x7ff0000011197812 */ /* 0x000fc400078ec0ff */
[----:B------:R-:W-:Y:S01]  /*0860*/  MOV R22, 0x1ca00000 ;  /* 0x1ca0000000167802 */ /* 0x000fe20000000f00 */
[----:B------:R-:W-:Y:S01]  /*0870*/  @!P0 DMUL R4, R16, 8.98846567431157953865e+307 ;  /* 0x7fe0000010048828 */ /* 0x000fe20000000000 */
[C---:B------:R-:W-:Y:S01]  /*0880*/  ISETP.GE.U32.AND P1, PT, R24.reuse, R25, PT ;  /* 0x000000191800720c */ /* 0x040fe20003f26070 */
[----:B------:R-:W-:Y:S02]  /*0890*/  IMAD.MOV.U32 R34, RZ, RZ, R25 ;  /* 0x000000ffff227224 */ /* 0x000fe400078e0019 */
[----:B------:R-:W-:Y:S01]  /*08a0*/  @!P2 LOP3.LUT R27, R17, 0x7ff00000, RZ, 0xc0, !PT ;  /* 0x7ff00000111ba812 */ /* 0x000fe200078ec0ff */
[----:B------:R-:W-:Y:S01]  /*08b0*/  @!P2 IMAD.MOV.U32 R30, RZ, RZ, RZ ;  /* 0x000000ffff1ea224 */ /* 0x000fe200078e00ff */
[----:B------:R-:W0:Y:S02]  /*08c0*/  MUFU.RCP64H R29, R5 ;  /* 0x00000005001d7308 */ /* 0x000e240000001800 */
[----:B------:R-:W-:Y:S02]  /*08d0*/  @!P2 ISETP.GE.U32.AND P3, PT, R24, R27, PT ;  /* 0x0000001b1800a20c */ /* 0x000fe40003f66070 */
[----:B------:R-:W-:-:S02]  /*08e0*/  @!P0 LOP3.LUT R34, R5, 0x7ff00000, RZ, 0xc0, !PT ;  /* 0x7ff0000005228812 */ /* 0x000fc400078ec0ff */
[----:B------:R-:W-:-:S04]  /*08f0*/  @!P2 SEL R27, R22, 0x63400000, !P3 ;  /* 0x63400000161ba807 */ /* 0x000fc80005800000 */
[----:B------:R-:W-:-:S04]  /*0900*/  @!P2 LOP3.LUT R27, R27, 0x80000000, R19, 0xf8, !PT ;  /* 0x800000001b1ba812 */ /* 0x000fc800078ef813 */
[----:B------:R-:W-:Y:S01]  /*0910*/  @!P2 LOP3.LUT R31, R27, 0x100000, RZ, 0xfc, !PT ;  /* 0x001000001b1fa812 */ /* 0x000fe200078efcff */
[----:B------:R-:W-:Y:S01]  /*0920*/  IMAD.MOV.U32 R27, RZ, RZ, R24 ;  /* 0x000000ffff1b7224 */ /* 0x000fe200078e0018 */
[----:B0-----:R-:W-:-:S08]  /*0930*/  DFMA R20, R28, -R4, 1 ;  /* 0x3ff000001c14742b */ /* 0x001fd00000000804 */
[----:B------:R-:W-:-:S08]  /*0940*/  DFMA R20, R20, R20, R20 ;  /* 0x000000141414722b */ /* 0x000fd00000000014 */
[----:B------:R-:W-:Y:S01]  /*0950*/  DFMA R28, R28, R20, R28 ;  /* 0x000000141c1c722b */ /* 0x000fe2000000001c */
[----:B------:R-:W-:Y:S01]  /*0960*/  SEL R21, R22, 0x63400000, !P1 ;  /* 0x6340000016157807 */ /* 0x000fe20004800000 */
[----:B------:R-:W-:-:S03]  /*0970*/  IMAD.MOV.U32 R20, RZ, RZ, R18 ;  /* 0x000000ffff147224 */ /* 0x000fc600078e0012 */
[----:B------:R-:W-:-:S03]  /*0980*/  LOP3.LUT R21, R21, 0x800fffff, R19, 0xf8, !PT ;  /* 0x800fffff15157812 */ /* 0x000fc600078ef813 */
[----:B------:R-:W-:-:S03]  /*0990*/  DFMA R32, R28, -R4, 1 ;  /* 0x3ff000001c20742b */ /* 0x000fc60000000804 */
[----:B------:R-:W-:-:S05]  /*09a0*/  @!P2 DFMA R20, R20, 2, -R30 ;  /* 0x400000001414a82b */ /* 0x000fca000000081e */
[----:B------:R-:W-:-:S05]  /*09b0*/  DFMA R32, R28, R32, R28 ;  /* 0x000000201c20722b */ /* 0x000fca000000001c */
[----:B------:R-:W-:-:S03]  /*09c0*/  @!P2 LOP3.LUT R27, R21, 0x7ff00000, RZ, 0xc0, !PT ;  /* 0x7ff00000151ba812 */ /* 0x000fc600078ec0ff */
[----:B------:R-:W-:Y:S02]  /*09d0*/  DMUL R28, R32, R20 ;  /* 0x00000014201c7228 */ /* 0x000fe40000000000 */
[----:B------:R-:W-:-:S05]  /*09e0*/  VIADD R25, R27, 0xffffffff ;  /* 0xffffffff1b197836 */ /* 0x000fca0000000000 */
[----:B------:R-:W-:Y:S01]  /*09f0*/  ISETP.GT.U32.AND P0, PT, R25, 0x7feffffe, PT ;  /* 0x7feffffe1900780c */ /* 0x000fe20003f04070 */
[----:B------:R-:W-:Y:S01]  /*0a00*/  VIADD R25, R34, 0xffffffff ;  /* 0xffffffff22197836 */ /* 0x000fe20000000000 */
[----:B------:R-:W-:-:S04]  /*0a10*/  DFMA R30, R28, -R4, R20 ;  /* 0x800000041c1e722b */ /* 0x000fc80000000014 */
[----:B------:R-:W-:-:S04]  /*0a20*/  ISETP.GT.U32.OR P0, PT, R25, 0x7feffffe, P0 ;  /* 0x7feffffe1900780c */ /* 0x000fc80000704470 */
[----:B------:R-:W-:-:S09]  /*0a30*/  DFMA R30, R32, R30, R28 ;  /* 0x0000001e201e722b */ /* 0x000fd2000000001c */
[----:B------:R-:W-:Y:S05]  /*0a40*/  @P0 BRA `(.L_x_6) ;  /* 0x00000000006c0947 */ /* 0x000fea0003800000 */
[----:B------:R-:W-:Y:S01]  /*0a50*/  LOP3.LUT R19, R17, 0x7ff00000, RZ, 0xc0, !PT ;  /* 0x7ff0000011137812 */ /* 0x000fe200078ec0ff */
[----:B------:R-:W-:-:S03]  /*0a60*/  IMAD.MOV.U32 R28, RZ, RZ, RZ ;  /* 0x000000ffff1c7224 */ /* 0x000fc600078e00ff */
[CC--:B------:R-:W-:Y:S02]  /*0a70*/  VIADDMNMX R18, R24.reuse, -R19.reuse, 0xb9600000, !PT ;  /* 0xb960000018127446 */ /* 0x0c0fe40007800913 */
[----:B------:R-:W-:Y:S02]  /*0a80*/  ISETP.GE.U32.AND P0, PT, R24, R19, PT ;  /* 0x000000131800720c */ /* 0x000fe40003f06070 */
[----:B------:R-:W-:Y:S02]  /*0a90*/  VIMNMX R18, PT, PT, R18, 0x46a00000, PT ;  /* 0x46a0000012127848 */ /* 0x000fe40003fe0100 */
[----:B------:R-:W-:-:S05]  /*0aa0*/  SEL R19, R22, 0x63400000, !P0 ;  /* 0x6340000016137807 */ /* 0x000fca0004000000 */
[----:B------:R-:W-:-:S05]  /*0ab0*/  IMAD.IADD R18, R18, 0x1, -R19 ;  /* 0x0000000112127824 */ /* 0x000fca00078e0a13 */
[----:B------:R-:W-:-:S06]  /*0ac0*/  IADD3 R29, PT, PT, R18, 0x7fe00000, RZ ;  /* 0x7fe00000121d7810 */ /* 0x000fcc0007ffe0ff */
[----:B------:R-:W-:-:S10]  /*0ad0*/  DMUL R24, R30, R28 ;  /* 0x0000001c1e187228 */ /* 0x000fd40000000000 */
[----:B------:R-:W-:-:S13]  /*0ae0*/  FSETP.GTU.AND P0, PT, |R25|, 1.469367938527859385e-39, PT ;  /* 0x001000001900780b */ /* 0x000fda0003f0c200 */
[----:B------:R-:W-:Y:S05]  /*0af0*/  @P0 BRA `(.L_x_7) ;  /* 0x0000000000940947 */ /* 0x000fea0003800000 */
[----:B------:R-:W-:Y:S01]  /*0b00*/  DFMA R4, R30, -R4, R20 ;  /* 0x800000041e04722b */ /* 0x000fe20000000014 */
[----:B------:R-:W-:-:S09]  /*0b10*/  IMAD.MOV.U32 R28, RZ, RZ, RZ ;  /* 0x000000ffff1c7224 */ /* 0x000fd200078e00ff */
[C---:B------:R-:W-:Y:S02]  /*0b20*/  FSETP.NEU.AND P0, PT, R5.reuse, RZ, PT ;  /* 0x000000ff0500720b */ /* 0x040fe40003f0d000 */
[----:B------:R-:W-:-:S04]  /*0b30*/  LOP3.LUT R17, R5, 0x80000000, R17, 0x48, !PT ;  /* 0x8000000005117812 */ /* 0x000fc800078e4811 */
[----:B------:R-:W-:-:S07]  /*0b40*/  LOP3.LUT R29, R17, R29, RZ, 0xfc, !PT ;  /* 0x0000001d111d7212 */ /* 0x000fce00078efcff */
[----:B------:R-:W-:Y:S05]  /*0b50*/  @!P0 BRA `(.L_x_7) ;  /* 0x00000000007c8947 */ /* 0x000fea0003800000 */
[----:B------:R-:W-:Y:S01]  /*0b60*/  IMAD.MOV R5, RZ, RZ, -R18 ;  /* 0x000000ffff057224 */ /* 0x000fe200078e0a12 */
[----:B------:R-:W-:Y:S01]  /*0b70*/  DMUL.RP R28, R30, R28 ;  /* 0x0000001c1e1c7228 */ /* 0x000fe20000008000 */
[----:B------:R-:W-:-:S06]  /*0b80*/  IMAD.MOV.U32 R4, RZ, RZ, RZ ;  /* 0x000000ffff047224 */ /* 0x000fcc00078e00ff */
[----:B------:R-:W-:-:S03]  /*0b90*/  DFMA R4, R24, -R4, R30 ;  /* 0x800000041804722b */ /* 0x000fc6000000001e */
[----:B------:R-:W-:-:S03]  /*0ba0*/  LOP3.LUT R17, R29, R17, RZ, 0x3c, !PT ;  /* 0x000000111d117212 */ /* 0x000fc600078e3cff */
[----:B------:R-:W-:-:S04]  /*0bb0*/  IADD3 R4, PT, PT, -R18, -0x43300000, RZ ;  /* 0xbcd0000012047810 */ /* 0x000fc80007ffe1ff */
[----:B------:R-:W-:-:S04]  /*0bc0*/  FSETP.NEU.AND P0, PT, |R5|, R4, PT ;  /* 0x000000040500720b */ /* 0x000fc80003f0d200 */
[----:B------:R-:W-:Y:S02]  /*0bd0*/  FSEL R24, R28, R24, !P0 ;  /* 0x000000181c187208 */ /* 0x000fe40004000000 */
[----:B------:R-:W-:Y:S01]  /*0be0*/  FSEL R25, R17, R25, !P0 ;  /* 0x0000001911197208 */ /* 0x000fe20004000000 */
[----:B------:R-:W-:Y:S06]  /*0bf0*/  BRA `(.L_x_7) ;  /* 0x0000000000547947 */ /* 0x000fec0003800000 */
.L_x_6:
[----:B------:R-:W-:-:S14]  /*0c00*/  DSETP.NAN.AND P0, PT, R18, R18, PT ;  /* 0x000000121200722a */ /* 0x000fdc0003f08000 */
[----:B------:R-:W-:Y:S05]  /*0c10*/  @P0 BRA `(.L_x_8) ;  /* 0x0000000000440947 */ /* 0x000fea0003800000 */
[----:B------:R-:W-:-:S14]  /*0c20*/  DSETP.NAN.AND P0, PT, R16, R16, PT ;  /* 0x000000101000722a */ /* 0x000fdc0003f08000 */
[----:B------:R-:W-:Y:S05]  /*0c30*/  @P0 BRA `(.L_x_9) ;  /* 0x0000000000300947 */ /* 0x000fea0003800000 */
[----:B------:R-:W-:Y:S01]  /*0c40*/  ISETP.NE.AND P0, PT, R27, R34, PT ;  /* 0x000000221b00720c */ /* 0x000fe20003f05270 */
[----:B------:R-:W-:Y:S02]  /*0c50*/  IMAD.MOV.U32 R24, RZ, RZ, 0x0 ;  /* 0x00000000ff187424 */ /* 0x000fe400078e00ff */
[----:B------:R-:W-:-:S10]  /*0c60*/  IMAD.MOV.U32 R25, RZ, RZ, -0x80000 ;  /* 0xfff80000ff197424 */ /* 0x000fd400078e00ff */
[----:B------:R-:W-:Y:S05]  /*0c70*/  @!P0 BRA `(.L_x_7) ;  /* 0x0000000000348947 */ /* 0x000fea0003800000 */
[----:B------:R-:W-:Y:S02]  /*0c80*/  ISETP.NE.AND P0, PT, R27, 0x7ff00000, PT ;  /* 0x7ff000001b00780c */ /* 0x000fe40003f05270 */
[----:B------:R-:W-:Y:S02]  /*0c90*/  LOP3.LUT R25, R19, 0x80000000, R17, 0x48, !PT ;  /* 0x8000000013197812 */ /* 0x000fe400078e4811 */
[----:B------:R-:W-:-:S13]  /*0ca0*/  ISETP.EQ.OR P0, PT, R34, RZ, !P0 ;  /* 0x000000ff2200720c */ /* 0x000fda0004702670 */
[----:B------:R-:W-:Y:S01]  /*0cb0*/  @P0 LOP3.LUT R4, R25, 0x7ff00000, RZ, 0xfc, !PT ;  /* 0x7ff0000019040812 */ /* 0x000fe200078efcff */
[----:B------:R-:W-:Y:S01]  /*0cc0*/  @!P0 IMAD.MOV.U32 R24, RZ, RZ, RZ ;  /* 0x000000ffff188224 */ /* 0x000fe200078e00ff */
[----:B------:R-:W-:-:S03]  /*0cd0*/  @P0 MOV R24, RZ ;  /* 0x000000ff00180202 */ /* 0x000fc60000000f00 */
[----:B------:R-:W-:Y:S01]  /*0ce0*/  @P0 IMAD.MOV.U32 R25, RZ, RZ, R4 ;  /* 0x000000ffff190224 */ /* 0x000fe200078e0004 */
[----:B------:R-:W-:Y:S06]  /*0cf0*/  BRA `(.L_x_7) ;  /* 0x0000000000147947 */ /* 0x000fec0003800000 */
.L_x_9:
[----:B------:R-:W-:Y:S01]  /*0d00*/  LOP3.LUT R25, R17, 0x80000, RZ, 0xfc, !PT ;  /* 0x0008000011197812 */ /* 0x000fe200078efcff */
[----:B------:R-:W-:Y:S01]  /*0d10*/  IMAD.MOV.U32 R24, RZ, RZ, R16 ;  /* 0x000000ffff187224 */ /* 0x000fe200078e0010 */
[----:B------:R-:W-:Y:S06]  /*0d20*/  BRA `(.L_x_7) ;  /* 0x0000000000087947 */ /* 0x000fec0003800000 */
.L_x_8:
[----:B------:R-:W-:Y:S01]  /*0d30*/  LOP3.LUT R25, R19, 0x80000, RZ, 0xfc, !PT ;  /* 0x0008000013197812 */ /* 0x000fe200078efcff */
[----:B------:R-:W-:-:S07]  /*0d40*/  IMAD.MOV.U32 R24, RZ, RZ, R18 ;  /* 0x000000ffff187224 */ /* 0x000fce00078e0012 */
.L_x_7:
[----:B------:R-:W-:Y:S05]  /*0d50*/  BSYNC.RECONVERGENT B1 ;  /* 0x0000000000017941 */ /* 0x000fea0003800200 */
.L_x_5:
[----:B------:R-:W-:Y:S02]  /*0d60*/  IMAD.MOV.U32 R27, RZ, RZ, 0x0 ;  /* 0x00000000ff1b7424 */ /* 0x000fe400078e00ff */
[----:B------:R-:W-:Y:S02]  /*0d70*/  IMAD.MOV.U32 R4, RZ, RZ, R24 ;  /* 0x000000ffff047224 */ /* 0x000fe400078e0018 */
[----:B------:R-:W-:Y:S01]  /*0d80*/  IMAD.MOV.U32 R5, RZ, RZ, R25 ;  /* 0x000000ffff057224 */ /* 0x000fe200078e0019 */
[----:B------:R-:W-:Y:S06]  /*0d90*/  RET.REL.NODEC R26 `(_Z13calc_average2PdPKdS1_iiddddPKi) ;  /* 0xfffffff01a987950 */ /* 0x000fec0003c3ffff */
.L_x_10:
[----:B------:R-:W-:-:S00]  /*0da0*/  BRA `(.L_x_10) ;  /* 0xfffffffc00fc7947 */ /* 0x000fc0000383ffff */
[----:B------:R-:W-:-:S00]  /*0db0*/  NOP ;  /* 0x0000000000007918 */ /* 0x000fc00000000000 */
        /* <DEDUP_REMOVED lines=12> */
.L_x_11:


//--------------------- .nv.shared.reserved.0     --------------------------
	.section	.nv.shared.reserved.0,"aw",@nobits
	.weak		__nv_reservedSMEM_offset_0_alias
	.size		__nv_reservedSMEM_offset_0_alias, 0, 64
	.other		__nv_reservedSMEM_offset_0_alias,@"STO_CUDA_RESERVED_SHARED STV_DEFAULT"
__nv_reservedSMEM_offset_0_alias:
	.zero		0
	.zero		64


//--------------------- .nv.constant0._Z13calc_average2PdPKdS1_iiddddPKi --------------------------
	.section	.nv.constant0._Z13calc_average2PdPKdS1_iiddddPKi,"a",@progbits
	.sectionflags	@""
	.align	4
.nv.constant0._Z13calc_average2PdPKdS1_iiddddPKi:
	.zero		968


//--------------------- SYMBOLS --------------------------

	.type		.nv.reservedSmem.offset0,@object
	.size		.nv.reservedSmem.offset0,0x4
